	.headerflags	@"EF_CUDA_TEXMODE_UNIFIED EF_CUDA_64BIT_ADDRESS EF_CUDA_SM86 EF_CUDA_VIRTUAL_SM(EF_CUDA_SM86)"
	.elftype	@"ET_EXEC"


//--------------------- .nv.info                  --------------------------
	.section	.nv.info,"",@"SHT_CUDA_INFO"
	.align	4


	//----- nvinfo : EIATTR_REGCOUNT
	.align		4
        /*0000*/ 	.byte	0x04, 0x2f
        /*0002*/ 	.short	(.L_3 - .L_2)
	.align		4
.L_2:
        /*0004*/ 	.word	index@(l2norm_fwd_kernel)
        /*0008*/ 	.word	0x0000003c


	//----- nvinfo : EIATTR_MAX_STACK_SIZE
	.align		4
.L_3:
        /*000c*/ 	.byte	0x04, 0x23
        /*000e*/ 	.short	(.L_5 - .L_4)
	.align		4
.L_4:
        /*0010*/ 	.word	index@(l2norm_fwd_kernel)
        /*0014*/ 	.word	0x00000000


	//----- nvinfo : EIATTR_MIN_STACK_SIZE
	.align		4
.L_5:
        /*0018*/ 	.byte	0x04, 0x12
        /*001a*/ 	.short	(.L_7 - .L_6)
	.align		4
.L_6:
        /*001c*/ 	.word	index@(l2norm_fwd_kernel)
        /*0020*/ 	.word	0x00000000


	//----- nvinfo : EIATTR_FRAME_SIZE
	.align		4
.L_7:
        /*0024*/ 	.byte	0x04, 0x11
        /*0026*/ 	.short	(.L_9 - .L_8)
	.align		4
.L_8:
        /*0028*/ 	.word	index@(l2norm_fwd_kernel)
        /*002c*/ 	.word	0x00000000
.L_9:


//--------------------- .nv.info.l2norm_fwd_kernel --------------------------
	.section	.nv.info.l2norm_fwd_kernel,"",@"SHT_CUDA_INFO"
	.align	4


	//----- nvinfo : EIATTR_CUDA_API_VERSION
	.align		4
        /*0000*/ 	.byte	0x04, 0x37
        /*0002*/ 	.short	(.L_11 - .L_10)
.L_10:
        /*0004*/ 	.word	0x0000007b


	//----- nvinfo : EIATTR_SW2861232_WAR
	.align		4
.L_11:
        /*0008*/ 	.byte	0x01, 0x35
	.zero		2


	//----- nvinfo : EIATTR_PARAM_CBANK
	.align		4
        /*000c*/ 	.byte	0x04, 0x0a
        /*000e*/ 	.short	(.L_13 - .L_12)
	.align		4
.L_12:
        /*0010*/ 	.word	index@(.nv.constant0.l2norm_fwd_kernel)
        /*0014*/ 	.short	0x0160
        /*0016*/ 	.short	0x001c


	//----- nvinfo : EIATTR_CBANK_PARAM_SIZE
	.align		4
.L_13:
        /*0018*/ 	.byte	0x03, 0x19
        /*001a*/ 	.short	0x001c


	//----- nvinfo : EIATTR_KPARAM_INFO
	.align		4
        /*001c*/ 	.byte	0x04, 0x17
        /*001e*/ 	.short	(.L_15 - .L_14)
.L_14:
        /*0020*/ 	.word	0x00000000
        /*0024*/ 	.short	0x0003
        /*0026*/ 	.short	0x0018
        /*0028*/ 	.byte	0x00, 0xf0, 0x11, 0x00


	//----- nvinfo : EIATTR_KPARAM_INFO
	.align		4
.L_15:
        /*002c*/ 	.byte	0x04, 0x17
        /*002e*/ 	.short	(.L_17 - .L_16)
.L_16:
        /*0030*/ 	.word	0x00000000
        /*0034*/ 	.short	0x0002
        /*0036*/ 	.short	0x0010
        /*0038*/ 	.byte	0x00, 0xf0, 0x21, 0x00


	//----- nvinfo : EIATTR_KPARAM_INFO
	.align		4
.L_17:
        /*003c*/ 	.byte	0x04, 0x17
        /*003e*/ 	.short	(.L_19 - .L_18)
.L_18:
        /*0040*/ 	.word	0x00000000
        /*0044*/ 	.short	0x0001
        /*0046*/ 	.short	0x0008
        /*0048*/ 	.byte	0x00, 0xf0, 0x21, 0x00


	//----- nvinfo : EIATTR_KPARAM_INFO
	.align		4
.L_19:
        /*004c*/ 	.byte	0x04, 0x17
        /*004e*/ 	.short	(.L_21 - .L_20)
.L_20:
        /*0050*/ 	.word	0x00000000
        /*0054*/ 	.short	0x0000
        /*0056*/ 	.short	0x0000
        /*0058*/ 	.byte	0x00, 0xf0, 0x21, 0x00


	//----- nvinfo : EIATTR_MAXREG_COUNT
	.align		4
.L_21:
        /*005c*/ 	.byte	0x03, 0x1b
        /*005e*/ 	.short	0x00ff


	//----- nvinfo : EIATTR_COOP_GROUP_MASK_REGIDS
	.align		4
        /*0060*/ 	.byte	0x04, 0x29
        /*0062*/ 	.short	(.L_23 - .L_22)


	//   ....[0]....
.L_22:
        /*0064*/ 	.word	0xffffffff


	//   ....[1]....
        /*0068*/ 	.word	0xffffffff


	//   ....[2]....
        /*006c*/ 	.word	0xffffffff


	//   ....[3]....
        /*0070*/ 	.word	0xffffffff


	//   ....[4]....
        /*0074*/ 	.word	0xffffffff


	//   ....[5]....
        /*0078*/ 	.word	0xffffffff


	//   ....[6]....
        /*007c*/ 	.word	0xffffffff


	//   ....[7]....
        /*0080*/ 	.word	0xffffffff


	//   ....[8]....
        /*0084*/ 	.word	0xffffffff


	//   ....[9]....
        /*0088*/ 	.word	0xffffffff


	//   ....[10]....
        /*008c*/ 	.word	0xffffffff


	//   ....[11]....
        /*0090*/ 	.word	0xffffffff


	//   ....[12]....
        /*0094*/ 	.word	0xffffffff


	//   ....[13]....
        /*0098*/ 	.word	0xffffffff


	//   ....[14]....
        /*009c*/ 	.word	0xffffffff


	//   ....[15]....
        /*00a0*/ 	.word	0xffffffff


	//----- nvinfo : EIATTR_COOP_GROUP_INSTR_OFFSETS
	.align		4
.L_23:
        /*00a4*/ 	.byte	0x04, 0x28
        /*00a6*/ 	.short	(.L_25 - .L_24)


	//   ....[0]....
.L_24:
        /*00a8*/ 	.word	0x000006c0


	//   ....[1]....
        /*00ac*/ 	.word	0x00000750


	//   ....[2]....
        /*00b0*/ 	.word	0x000007b0


	//   ....[3]....
        /*00b4*/ 	.word	0x000007f0


	//   ....[4]....
        /*00b8*/ 	.word	0x00000800


	//   ....[5]....
        /*00bc*/ 	.word	0x00000820


	//   ....[6]....
        /*00c0*/ 	.word	0x00000840


	//   ....[7]....
        /*00c4*/ 	.word	0x00000870


	//   ....[8]....
        /*00c8*/ 	.word	0x00000880


	//   ....[9]....
        /*00cc*/ 	.word	0x000008a0


	//   ....[10]....
        /*00d0*/ 	.word	0x000008c0


	//   ....[11]....
        /*00d4*/ 	.word	0x000008f0


	//   ....[12]....
        /*00d8*/ 	.word	0x00000900


	//   ....[13]....
        /*00dc*/ 	.word	0x00000930


	//   ....[14]....
        /*00e0*/ 	.word	0x00000950


	//   ....[15]....
        /*00e4*/ 	.word	0x00000980


	//----- nvinfo : EIATTR_EXIT_INSTR_OFFSETS
	.align		4
.L_25:
        /*00e8*/ 	.byte	0x04, 0x1c
        /*00ea*/ 	.short	(.L_27 - .L_26)


	//   ....[0]....
.L_26:
        /*00ec*/ 	.word	0x00001090


	//   ....[1]....
        /*00f0*/ 	.word	0x000010f0


	//----- nvinfo : EIATTR_MAX_THREADS
	.align		4
.L_27:
        /*00f4*/ 	.byte	0x04, 0x05
        /*00f6*/ 	.short	(.L_29 - .L_28)
.L_28:
        /*00f8*/ 	.word	0x00000040
        /*00fc*/ 	.word	0x00000001
        /*0100*/ 	.word	0x00000001
.L_29:


//--------------------- .nv.rel.action            --------------------------
	.section	.nv.rel.action,"",@"SHT_CUDA_RELOCINFO"
	.align	8
	.sectionentsize	8
        /*0000*/ 	.byte	0x73, 0x00, 0x00, 0x00, 0x00, 0x00, 0x00, 0x00, 0x00, 0x00, 0x00, 0x11, 0x25, 0x00, 0x05, 0x36


//--------------------- .nv.constant0.l2norm_fwd_kernel --------------------------
	.section	.nv.constant0.l2norm_fwd_kernel,"a",@progbits
	.align	4
.nv.constant0.l2norm_fwd_kernel:
	.zero		380


//--------------------- .text.l2norm_fwd_kernel   --------------------------
	.section	.text.l2norm_fwd_kernel,"ax",@progbits
	.sectionflags	@"SHF_BARRIERS=1"
	.sectioninfo	@"SHI_REGISTERS=60"
	.align	128
        .global         l2norm_fwd_kernel
        .type           l2norm_fwd_kernel,@function
        .size           l2norm_fwd_kernel,(.L_x_1 - l2norm_fwd_kernel)
        .other          l2norm_fwd_kernel,@"STO_CUDA_ENTRY STV_DEFAULT"
l2norm_fwd_kernel:
.text.l2norm_fwd_kernel:
[----:B------:R-:W-:-:S02]  /*0000*/  MOV R1, c[0x0][0x28] ;  /* 0x00000a0000017a02 */ /* 0x000fc40000000f00 */
[----:B------:R-:W0:Y:S01]  /*0010*/  S2R R0, SR_TID.X ;  /* 0x0000000000007919 */ /* 0x000e220000002100 */
[----:B------:R-:W-:Y:S01]  /*0020*/  CS2R R4, SRZ ;  /* 0x0000000000047805 */ /* 0x000fe2000001ff00 */
[----:B------:R-:W-:Y:S01]  /*0030*/  CS2R R6, SRZ ;  /* 0x0000000000067805 */ /* 0x000fe2000001ff00 */
[----:B------:R-:W-:Y:S01]  /*0040*/  ULDC.64 UR4, c[0x0][0x118] ;  /* 0x0000460000047ab9 */ /* 0x000fe20000000a00 */
[----:B------:R-:W1:Y:S01]  /*0050*/  S2R R21, SR_CTAID.X ;  /* 0x0000000000157919 */ /* 0x000e620000002500 */
[----:B0-----:R-:W-:Y:S02]  /*0060*/  SHF.R.U32.HI R28, RZ, 0x4, R0 ;  /* 0x00000004ff1c7819 */ /* 0x001fe40000011600 */
[----:B------:R-:W-:Y:S02]  /*0070*/  SHF.L.U32 R2, R0, 0x3, RZ ;  /* 0x0000000300027819 */ /* 0x000fe400000006ff */
[----:B-1----:R-:W-:Y:S02]  /*0080*/  SHF.L.U32 R21, R21, 0x4, RZ ;  /* 0x0000000415157819 */ /* 0x002fe400000006ff */
[----:B------:R-:W-:-:S02]  /*0090*/  SGXT.U32 R28, R28, 0x2 ;  /* 0x000000021c1c781a */ /* 0x000fc40000000000 */
[----:B------:R-:W-:Y:S02]  /*00a0*/  LOP3.LUT R16, R2, 0x78, RZ, 0xc0, !PT ;  /* 0x0000007802107812 */ /* 0x000fe400078ec0ff */
[----:B------:R-:W-:Y:S02]  /*00b0*/  LOP3.LUT R3, R21, R28, RZ, 0xfc, !PT ;  /* 0x0000001c15037212 */ /* 0x000fe400078efcff */
[----:B------:R-:W-:Y:S01]  /*00c0*/  SHF.R.S32.HI R2, RZ, 0x1f, R21 ;  /* 0x0000001fff027819 */ /* 0x000fe20000011415 */
[----:B------:R-:W-:Y:S01]  /*00d0*/  IMAD.WIDE.U32 R16, R16, 0x2, RZ ;  /* 0x0000000210107825 */ /* 0x000fe200078e00ff */
[C---:B------:R-:W-:Y:S02]  /*00e0*/  SHF.L.U32 R27, R3.reuse, 0x8, RZ ;  /* 0x00000008031b7819 */ /* 0x040fe400000006ff */
[C---:B------:R-:W-:Y:S02]  /*00f0*/  ISETP.GE.U32.AND P2, PT, R3.reuse, 0x1180, PT ;  /* 0x000011800300780c */ /* 0x040fe40003f46070 */
[----:B------:R-:W-:-:S02]  /*0100*/  SHF.L.U64.HI R3, R3, 0x8, R2 ;  /* 0x0000000803037819 */ /* 0x000fc40000010202 */
[----:B------:R-:W-:Y:S02]  /*0110*/  LOP3.LUT R27, R27, R16, RZ, 0xfc, !PT ;  /* 0x000000101b1b7212 */ /* 0x000fe400078efcff */
[----:B------:R-:W-:Y:S02]  /*0120*/  ISETP.GE.U32.AND.EX P2, PT, R2, RZ, PT, P2 ;  /* 0x000000ff0200720c */ /* 0x000fe40003f46120 */
[----:B------:R-:W-:Y:S02]  /*0130*/  LOP3.LUT R25, R21, 0x4, R28, 0xfe, !PT ;  /* 0x0000000415197812 */ /* 0x000fe400078efe1c */
[----:B------:R-:W-:Y:S02]  /*0140*/  LOP3.LUT R24, R3, R17, RZ, 0xfc, !PT ;  /* 0x0000001103187212 */ /* 0x000fe400078efcff */
[----:B------:R-:W-:Y:S02]  /*0150*/  IADD3 R12, P0, R27, c[0x0][0x160], RZ ;  /* 0x000058001b0c7a10 */ /* 0x000fe40007f1e0ff */
[----:B------:R-:W-:-:S02]  /*0160*/  SHF.L.U32 R3, R25, 0x8, RZ ;  /* 0x0000000819037819 */ /* 0x000fc400000006ff */
[----:B------:R-:W-:Y:S02]  /*0170*/  ISETP.GE.U32.AND P3, PT, R25, 0x1180, PT ;  /* 0x000011801900780c */ /* 0x000fe40003f66070 */
[----:B------:R-:W-:Y:S02]  /*0180*/  LOP3.LUT R15, R21, 0x8, R28, 0xfe, !PT ;  /* 0x00000008150f7812 */ /* 0x000fe400078efe1c */
[----:B------:R-:W-:Y:S02]  /*0190*/  IADD3.X R13, R24, c[0x0][0x164], RZ, P0, !PT ;  /* 0x00005900180d7a10 */ /* 0x000fe400007fe4ff */
[----:B------:R-:W-:Y:S02]  /*01a0*/  SHF.L.U64.HI R25, R25, 0x8, R2 ;  /* 0x0000000819197819 */ /* 0x000fe40000010202 */
[----:B------:R-:W-:Y:S01]  /*01b0*/  LOP3.LUT R26, R3, R16, RZ, 0xfc, !PT ;  /* 0x00000010031a7212 */ /* 0x000fe200078efcff */
[----:B------:R0:W2:Y:S01]  /*01c0*/  @!P2 LDG.E.128 R4, [R12.64] ;  /* 0x000000040c04a981 */ /* 0x0000a2000c1e1d00 */
[----:B------:R-:W-:Y:S01]  /*01d0*/  ISETP.GE.U32.AND.EX P3, PT, R2, RZ, PT, P3 ;  /* 0x000000ff0200720c */ /* 0x000fe20003f66130 */
[----:B------:R-:W-:Y:S01]  /*01e0*/  CS2R R8, SRZ ;  /* 0x0000000000087805 */ /* 0x000fe2000001ff00 */
[C---:B------:R-:W-:Y:S01]  /*01f0*/  ISETP.GE.U32.AND P1, PT, R15.reuse, 0x1180, PT ;  /* 0x000011800f00780c */ /* 0x040fe20003f26070 */
[----:B------:R-:W-:Y:S01]  /*0200*/  CS2R R10, SRZ ;  /* 0x00000000000a7805 */ /* 0x000fe2000001ff00 */
[----:B------:R-:W-:-:S02]  /*0210*/  SHF.L.U32 R3, R15, 0x8, RZ ;  /* 0x000000080f037819 */ /* 0x000fc400000006ff */
[----:B------:R-:W-:Y:S02]  /*0220*/  LOP3.LUT R25, R25, R17, RZ, 0xfc, !PT ;  /* 0x0000001119197212 */ /* 0x000fe400078efcff */
[----:B------:R-:W-:Y:S02]  /*0230*/  IADD3 R18, P0, R26, c[0x0][0x160], RZ ;  /* 0x000058001a127a10 */ /* 0x000fe40007f1e0ff */
[----:B0-----:R-:W-:Y:S02]  /*0240*/  SHF.L.U64.HI R13, R15, 0x8, R2 ;  /* 0x000000080f0d7819 */ /* 0x001fe40000010202 */
[----:B------:R-:W-:Y:S02]  /*0250*/  LOP3.LUT R20, R3, R16, RZ, 0xfc, !PT ;  /* 0x0000001003147212 */ /* 0x000fe400078efcff */
[----:B------:R-:W-:Y:S02]  /*0260*/  ISETP.GE.U32.AND.EX P1, PT, R2, RZ, PT, P1 ;  /* 0x000000ff0200720c */ /* 0x000fe40003f26110 */
[----:B------:R-:W-:-:S02]  /*0270*/  IADD3.X R19, R25, c[0x0][0x164], RZ, P0, !PT ;  /* 0x0000590019137a10 */ /* 0x000fc400007fe4ff */
[----:B------:R-:W-:Y:S02]  /*0280*/  LOP3.LUT R22, R13, R17, RZ, 0xfc, !PT ;  /* 0x000000110d167212 */ /* 0x000fe400078efcff */
[----:B------:R-:W-:Y:S01]  /*0290*/  IADD3 R30, P0, R20, c[0x0][0x160], RZ ;  /* 0x00005800141e7a10 */ /* 0x000fe20007f1e0ff */
[----:B------:R-:W-:Y:S01]  /*02a0*/  CS2R R12, SRZ ;  /* 0x00000000000c7805 */ /* 0x000fe2000001ff00 */
[----:B------:R-:W-:Y:S01]  /*02b0*/  LOP3.LUT R23, R21, 0xc, R28, 0xfe, !PT ;  /* 0x0000000c15177812 */ /* 0x000fe200078efe1c */
[----:B------:R-:W-:Y:S01]  /*02c0*/  CS2R R14, SRZ ;  /* 0x00000000000e7805 */ /* 0x000fe2000001ff00 */
[----:B------:R-:W-:Y:S01]  /*02d0*/  IADD3.X R31, R22, c[0x0][0x164], RZ, P0, !PT ;  /* 0x00005900161f7a10 */ /* 0x000fe200007fe4ff */
[----:B------:R0:W3:Y:S01]  /*02e0*/  @!P3 LDG.E.128 R8, [R18.64] ;  /* 0x000000041208b981 */ /* 0x0000e2000c1e1d00 */
[C---:B------:R-:W-:Y:S02]  /*02f0*/  ISETP.GE.U32.AND P0, PT, R23.reuse, 0x1180, PT ;  /* 0x000011801700780c */ /* 0x040fe40003f06070 */
[C---:B------:R-:W-:Y:S01]  /*0300*/  SHF.L.U32 R3, R23.reuse, 0x8, RZ ;  /* 0x0000000817037819 */ /* 0x040fe200000006ff */
[----:B------:R2:W4:Y:S01]  /*0310*/  @!P1 LDG.E.128 R12, [R30.64] ;  /* 0x000000041e0c9981 */ /* 0x000522000c1e1d00 */
[----:B------:R-:W-:-:S02]  /*0320*/  SHF.L.U64.HI R23, R23, 0x8, R2 ;  /* 0x0000000817177819 */ /* 0x000fc40000010202 */
[----:B------:R-:W-:Y:S02]  /*0330*/  LOP3.LUT R3, R3, R16, RZ, 0xfc, !PT ;  /* 0x0000001003037212 */ /* 0x000fe400078efcff */
[----:B------:R-:W-:Y:S01]  /*0340*/  ISETP.GE.U32.AND.EX P0, PT, R2, RZ, PT, P0 ;  /* 0x000000ff0200720c */ /* 0x000fe20003f06100 */
[----:B0-----:R-:W-:Y:S01]  /*0350*/  CS2R R18, SRZ ;  /* 0x0000000000127805 */ /* 0x001fe2000001ff00 */
[----:B------:R-:W-:Y:S02]  /*0360*/  LOP3.LUT R23, R23, R17, RZ, 0xfc, !PT ;  /* 0x0000001117177212 */ /* 0x000fe400078efcff */
[----:B------:R-:W-:Y:S01]  /*0370*/  IADD3 R36, P4, R3, c[0x0][0x160], RZ ;  /* 0x0000580003247a10 */ /* 0x000fe20007f9e0ff */
[----:B------:R-:W-:-:S03]  /*0380*/  CS2R R16, SRZ ;  /* 0x0000000000107805 */ /* 0x000fc6000001ff00 */
[----:B------:R-:W-:-:S05]  /*0390*/  IADD3.X R37, R23, c[0x0][0x164], RZ, P4, !PT ;  /* 0x0000590017257a10 */ /* 0x000fca00027fe4ff */
[----:B------:R0:W5:Y:S01]  /*03a0*/  @!P0 LDG.E.128 R16, [R36.64] ;  /* 0x0000000424108981 */ /* 0x000162000c1e1d00 */
[--C-:B--2---:R-:W-:Y:S02]  /*03b0*/  HADD2.F32 R30, -RZ, R4.reuse.H1_H1 ;  /* 0x30000004ff1e7230 */ /* 0x104fe40000004100 */
[----:B------:R-:W-:Y:S02]  /*03c0*/  HADD2.F32 R29, -RZ, R4.H0_H0 ;  /* 0x20000004ff1d7230 */ /* 0x000fe40000004100 */
[--C-:B------:R-:W-:Y:S01]  /*03d0*/  HADD2.F32 R31, -RZ, R5.reuse.H0_H0 ;  /* 0x20000005ff1f7230 */ /* 0x100fe20000004100 */
[----:B------:R-:W-:Y:S01]  /*03e0*/  FMUL R38, R30, R30 ;  /* 0x0000001e1e267220 */ /* 0x000fe20000400000 */
[----:B------:R-:W-:Y:S02]  /*03f0*/  HADD2.F32 R4, -RZ, R5.H1_H1 ;  /* 0x30000005ff047230 */ /* 0x000fe40000004100 */
[--C-:B------:R-:W-:Y:S01]  /*0400*/  HADD2.F32 R32, -RZ, R7.reuse.H1_H1 ;  /* 0x30000007ff207230 */ /* 0x100fe20000004100 */
[----:B------:R-:W-:Y:S01]  /*0410*/  FFMA R40, R29, R29, R38 ;  /* 0x0000001d1d287223 */ /* 0x000fe20000000026 */
[----:B------:R-:W-:-:S02]  /*0420*/  HADD2.F32 R33, -RZ, R7.H0_H0 ;  /* 0x20000007ff217230 */ /* 0x000fc40000004100 */
[--C-:B------:R-:W-:Y:S01]  /*0430*/  HADD2.F32 R5, -RZ, R6.reuse.H1_H1 ;  /* 0x30000006ff057230 */ /* 0x100fe20000004100 */
[----:B------:R-:W-:Y:S01]  /*0440*/  FFMA R43, R31, R31, R40 ;  /* 0x0000001f1f2b7223 */ /* 0x000fe20000000028 */
[----:B------:R-:W-:Y:S02]  /*0450*/  HADD2.F32 R6, -RZ, R6.H0_H0 ;  /* 0x20000006ff067230 */ /* 0x000fe40000004100 */
[----:B---3--:R-:W-:Y:S02]  /*0460*/  HADD2.F32 R34, -RZ, R8.H1_H1 ;  /* 0x30000008ff227230 */ /* 0x008fe40000004100 */
[--C-:B------:R-:W-:Y:S02]  /*0470*/  HADD2.F32 R35, -RZ, R10.reuse.H1_H1 ;  /* 0x3000000aff237230 */ /* 0x100fe40000004100 */
[----:B------:R-:W-:Y:S02]  /*0480*/  HADD2.F32 R39, -RZ, R10.H0_H0 ;  /* 0x2000000aff277230 */ /* 0x000fe40000004100 */
[----:B------:R-:W-:-:S02]  /*0490*/  HADD2.F32 R10, -RZ, R11.H1_H1 ;  /* 0x3000000bff0a7230 */ /* 0x000fc40000004100 */
[----:B0-----:R-:W-:Y:S02]  /*04a0*/  HADD2.F32 R36, -RZ, R11.H0_H0 ;  /* 0x2000000bff247230 */ /* 0x001fe40000004100 */
[----:B------:R-:W-:Y:S02]  /*04b0*/  HADD2.F32 R7, -RZ, R8.H0_H0 ;  /* 0x20000008ff077230 */ /* 0x000fe40000004100 */
[--C-:B----4-:R-:W-:Y:S02]  /*04c0*/  HADD2.F32 R11, -RZ, R12.reuse.H0_H0 ;  /* 0x2000000cff0b7230 */ /* 0x110fe40000004100 */
[----:B------:R-:W-:Y:S01]  /*04d0*/  HADD2.F32 R38, -RZ, R12.H1_H1 ;  /* 0x3000000cff267230 */ /* 0x000fe20000004100 */
[----:B------:R-:W-:Y:S01]  /*04e0*/  FMUL R12, R34, R34 ;  /* 0x00000022220c7220 */ /* 0x000fe20000400000 */
[----:B------:R-:W-:Y:S02]  /*04f0*/  HADD2.F32 R8, -RZ, R9.H1_H1 ;  /* 0x30000009ff087230 */ /* 0x000fe40000004100 */
[--C-:B------:R-:W-:Y:S01]  /*0500*/  HADD2.F32 R37, -RZ, R13.reuse.H1_H1 ;  /* 0x3000000dff257230 */ /* 0x100fe20000004100 */
[----:B------:R-:W-:Y:S01]  /*0510*/  FFMA R46, R7, R7, R12 ;  /* 0x00000007072e7223 */ /* 0x000fe2000000000c */
[----:B------:R-:W-:Y:S01]  /*0520*/  HADD2.F32 R41, -RZ, R13.H0_H0 ;  /* 0x2000000dff297230 */ /* 0x000fe20000004100 */
[----:B------:R-:W-:Y:S01]  /*0530*/  FFMA R13, R4, R4, R43 ;  /* 0x00000004040d7223 */ /* 0x000fe2000000002b */
[----:B------:R-:W-:-:S02]  /*0540*/  HADD2.F32 R9, -RZ, R9.H0_H0 ;  /* 0x20000009ff097230 */ /* 0x000fc40000004100 */
[--C-:B------:R-:W-:Y:S01]  /*0550*/  HADD2.F32 R40, -RZ, R14.reuse.H1_H1 ;  /* 0x3000000eff287230 */ /* 0x100fe20000004100 */
[----:B------:R-:W-:Y:S01]  /*0560*/  FFMA R12, R6, R6, R13 ;  /* 0x00000006060c7223 */ /* 0x000fe2000000000d */
[----:B------:R-:W-:Y:S01]  /*0570*/  HADD2.F32 R42, -RZ, R14.H0_H0 ;  /* 0x2000000eff2a7230 */ /* 0x000fe20000004100 */
[----:B------:R-:W-:Y:S01]  /*0580*/  FMUL R14, R38, R38 ;  /* 0x00000026260e7220 */ /* 0x000fe20000400000 */
[----:B------:R-:W-:Y:S01]  /*0590*/  FFMA R13, R9, R9, R46 ;  /* 0x00000009090d7223 */ /* 0x000fe2000000002e */
[----:B------:R-:W-:Y:S01]  /*05a0*/  FFMA R46, R5, R5, R12 ;  /* 0x00000005052e7223 */ /* 0x000fe2000000000c */
[--C-:B-----5:R-:W-:Y:S01]  /*05b0*/  HADD2.F32 R12, -RZ, R16.reuse.H0_H0 ;  /* 0x20000010ff0c7230 */ /* 0x120fe20000004100 */
[----:B------:R-:W-:Y:S01]  /*05c0*/  FFMA R48, R11, R11, R14 ;  /* 0x0000000b0b307223 */ /* 0x000fe2000000000e */
[----:B------:R-:W-:Y:S01]  /*05d0*/  FFMA R14, R8, R8, R13 ;  /* 0x00000008080e7223 */ /* 0x000fe2000000000d */
[----:B------:R-:W-:Y:S01]  /*05e0*/  HADD2.F32 R16, -RZ, R16.H1_H1 ;  /* 0x30000010ff107230 */ /* 0x000fe20000004100 */
[----:B------:R-:W-:Y:S01]  /*05f0*/  FFMA R45, R33, R33, R46 ;  /* 0x00000021212d7223 */ /* 0x000fe2000000002e */
[----:B------:R-:W-:Y:S01]  /*0600*/  FFMA R48, R41, R41, R48 ;  /* 0x0000002929307223 */ /* 0x000fe20000000030 */
[----:B------:R-:W-:Y:S01]  /*0610*/  FFMA R14, R39, R39, R14 ;  /* 0x00000027270e7223 */ /* 0x000fe2000000000e */
[--C-:B------:R-:W-:Y:S01]  /*0620*/  HADD2.F32 R43, -RZ, R15.reuse.H1_H1 ;  /* 0x3000000fff2b7230 */ /* 0x100fe20000004100 */
[----:B------:R-:W-:Y:S01]  /*0630*/  FFMA R45, R32, R32, R45 ;  /* 0x00000020202d7223 */ /* 0x000fe2000000002d */
[----:B------:R-:W-:Y:S01]  /*0640*/  HADD2.F32 R44, -RZ, R15.H0_H0 ;  /* 0x2000000fff2c7230 */ /* 0x000fe20000004100 */
[----:B------:R-:W-:Y:S01]  /*0650*/  FMUL R15, R16, R16 ;  /* 0x00000010100f7220 */ /* 0x000fe20000400000 */
[----:B------:R-:W-:Y:S01]  /*0660*/  FFMA R49, R37, R37, R48 ;  /* 0x0000002525317223 */ /* 0x000fe20000000030 */
[----:B------:R-:W-:Y:S01]  /*0670*/  FFMA R47, R35, R35, R14 ;  /* 0x00000023232f7223 */ /* 0x000fe2000000000e */
[--C-:B------:R-:W-:Y:S01]  /*0680*/  HADD2.F32 R13, -RZ, R17.reuse.H0_H0 ;  /* 0x20000011ff0d7230 */ /* 0x100fe20000004100 */
[----:B------:R-:W-:Y:S01]  /*0690*/  FFMA R14, R12, R12, R15 ;  /* 0x0000000c0c0e7223 */ /* 0x000fe2000000000f */
[----:B------:R-:W-:Y:S01]  /*06a0*/  FFMA R49, R42, R42, R49 ;  /* 0x0000002a2a317223 */ /* 0x000fe20000000031 */
[----:B------:R-:W-:Y:S01]  /*06b0*/  FFMA R47, R36, R36, R47 ;  /* 0x00000024242f7223 */ /* 0x000fe2000000002f */
[----:B------:R-:W0:Y:S01]  /*06c0*/  SHFL.BFLY PT, R46, R45, 0x8, 0x1f ;  /* 0x0d001f002d2e7f89 */ /* 0x000e2200000e0000 */
[----:B------:R-:W-:Y:S01]  /*06d0*/  HADD2.F32 R17, -RZ, R17.H1_H1 ;  /* 0x30000011ff117230 */ /* 0x000fe20000004100 */
[----:B------:R-:W-:Y:S01]  /*06e0*/  FFMA R48, R13, R13, R14 ;  /* 0x0000000d0d307223 */ /* 0x000fe2000000000e */
[----:B------:R-:W-:Y:S01]  /*06f0*/  FFMA R49, R40, R40, R49 ;  /* 0x0000002828317223 */ /* 0x000fe20000000031 */
[----:B------:R-:W-:Y:S01]  /*0700*/  FFMA R47, R10, R10, R47 ;  /* 0x0000000a0a2f7223 */ /* 0x000fe2000000002f */
[--C-:B------:R-:W-:Y:S01]  /*0710*/  HADD2.F32 R14, -RZ, R18.reuse.H0_H0 ;  /* 0x20000012ff0e7230 */ /* 0x100fe20000004100 */
[----:B------:R-:W-:Y:S01]  /*0720*/  FFMA R15, R17, R17, R48 ;  /* 0x00000011110f7223 */ /* 0x000fe20000000030 */
[----:B------:R-:W-:Y:S01]  /*0730*/  FFMA R48, R44, R44, R49 ;  /* 0x0000002c2c307223 */ /* 0x000fe20000000031 */
[----:B------:R-:W-:Y:S01]  /*0740*/  HADD2.F32 R18, -RZ, R18.H1_H1 ;  /* 0x30000012ff127230 */ /* 0x000fe20000004100 */
[----:B------:R-:W1:Y:S01]  /*0750*/  SHFL.BFLY PT, R52, R47, 0x8, 0x1f ;  /* 0x0d001f002f347f89 */ /* 0x000e6200000e0000 */
[----:B------:R-:W-:Y:S01]  /*0760*/  FFMA R49, R14, R14, R15 ;  /* 0x0000000e0e317223 */ /* 0x000fe2000000000f */
[----:B------:R-:W-:Y:S01]  /*0770*/  FFMA R48, R43, R43, R48 ;  /* 0x0000002b2b307223 */ /* 0x000fe20000000030 */
[----:B------:R-:W-:-:S02]  /*0780*/  HADD2.F32 R15, -RZ, R19.H0_H0 ;  /* 0x20000013ff0f7230 */ /* 0x000fc40000004100 */
[----:B------:R-:W-:Y:S01]  /*0790*/  FFMA R50, R18, R18, R49 ;  /* 0x0000001212327223 */ /* 0x000fe20000000031 */
[----:B------:R-:W-:Y:S01]  /*07a0*/  HADD2.F32 R19, -RZ, R19.H1_H1 ;  /* 0x30000013ff137230 */ /* 0x000fe20000004100 */
[----:B------:R-:W2:Y:S02]  /*07b0*/  SHFL.BFLY PT, R49, R48, 0x8, 0x1f ;  /* 0x0d001f0030317f89 */ /* 0x000ea400000e0000 */
[----:B------:R-:W-:-:S04]  /*07c0*/  FFMA R50, R15, R15, R50 ;  /* 0x0000000f0f327223 */ /* 0x000fc80000000032 */
[----:B------:R-:W-:Y:S01]  /*07d0*/  FFMA R50, R19, R19, R50 ;  /* 0x0000001313327223 */ /* 0x000fe20000000032 */
[----:B0-----:R-:W-:-:S04]  /*07e0*/  FADD R46, R45, R46 ;  /* 0x0000002e2d2e7221 */ /* 0x001fc80000000000 */
[----:B------:R-:W0:Y:S04]  /*07f0*/  SHFL.BFLY PT, R53, R50, 0x8, 0x1f ;  /* 0x0d001f0032357f89 */ /* 0x000e2800000e0000 */
[----:B------:R-:W3:Y:S01]  /*0800*/  SHFL.BFLY PT, R45, R46, 0x4, 0x1f ;  /* 0x0c801f002e2d7f89 */ /* 0x000ee200000e0000 */
[----:B-1----:R-:W-:-:S05]  /*0810*/  FADD R52, R47, R52 ;  /* 0x000000342f347221 */ /* 0x002fca0000000000 */
[----:B------:R-:W1:Y:S01]  /*0820*/  SHFL.BFLY PT, R47, R52, 0x4, 0x1f ;  /* 0x0c801f00342f7f89 */ /* 0x000e6200000e0000 */
[----:B--2---:R-:W-:-:S05]  /*0830*/  FADD R51, R48, R49 ;  /* 0x0000003130337221 */ /* 0x004fca0000000000 */
[----:B------:R-:W2:Y:S01]  /*0840*/  SHFL.BFLY PT, R54, R51, 0x4, 0x1f ;  /* 0x0c801f0033367f89 */ /* 0x000ea200000e0000 */
[----:B0-----:R-:W-:Y:S01]  /*0850*/  FADD R55, R50, R53 ;  /* 0x0000003532377221 */ /* 0x001fe20000000000 */
[----:B---3--:R-:W-:-:S04]  /*0860*/  FADD R45, R46, R45 ;  /* 0x0000002d2e2d7221 */ /* 0x008fc80000000000 */
        /* <DEDUP_REMOVED lines=10> */
[----:B-1----:R-:W-:Y:S01]  /*0910*/  FADD R46, R49, R46 ;  /* 0x0000002e312e7221 */ /* 0x002fe20000000000 */
[----:B------:R-:W-:-:S04]  /*0920*/  MOV R49, 0x3e800000 ;  /* 0x3e80000000317802 */ /* 0x000fc80000000f00 */
[----:B------:R-:W1:Y:S01]  /*0930*/  SHFL.BFLY PT, R51, R46, 0x1, 0x1f ;  /* 0x0c201f002e337f89 */ /* 0x000e6200000e0000 */
[----:B--2---:R-:W-:-:S05]  /*0940*/  FADD R53, R54, R53 ;  /* 0x0000003536357221 */ /* 0x004fca0000000000 */
[----:B------:R-:W2:Y:S01]  /*0950*/  SHFL.BFLY PT, R50, R53, 0x1, 0x1f ;  /* 0x0c201f0035327f89 */ /* 0x000ea200000e0000 */
[----:B0-----:R-:W-:Y:S01]  /*0960*/  FADD R57, R56, R57 ;  /* 0x0000003938397221 */ /* 0x001fe20000000000 */
[----:B---3--:R-:W-:-:S04]  /*0970*/  FADD R47, R48, R47 ;  /* 0x0000002f302f7221 */ /* 0x008fc80000000000 */
[----:B------:R-:W0:Y:S01]  /*0980*/  SHFL.BFLY PT, R52, R57, 0x1, 0x1f ;  /* 0x0c201f0039347f89 */ /* 0x000e2200000e0000 */
[----:B------:R-:W-:Y:S01]  /*0990*/  FADD R47, R47, c[0x0][0x178] ;  /* 0x00005e002f2f7621 */ /* 0x000fe20000000000 */
[----:B-1----:R-:W-:-:S03]  /*09a0*/  FADD R51, R46, R51 ;  /* 0x000000332e337221 */ /* 0x002fc60000000000 */
[----:B------:R-:W1:Y:S01]  /*09b0*/  MUFU.SQRT R45, R47 ;  /* 0x0000002f002d7308 */ /* 0x000e620000002000 */
[----:B------:R-:W-:Y:S01]  /*09c0*/  FADD R51, R51, c[0x0][0x178] ;  /* 0x00005e0033337621 */ /* 0x000fe20000000000 */
[----:B--2---:R-:W-:-:S06]  /*09d0*/  FADD R50, R53, R50 ;  /* 0x0000003235327221 */ /* 0x004fcc0000000000 */
[----:B------:R-:W2:Y:S01]  /*09e0*/  MUFU.SQRT R51, R51 ;  /* 0x0000003300337308 */ /* 0x000ea20000002000 */
[----:B------:R-:W-:Y:S01]  /*09f0*/  FADD R50, R50, c[0x0][0x178] ;  /* 0x00005e0032327621 */ /* 0x000fe20000000000 */
[----:B-1----:R-:W-:-:S06]  /*0a00*/  FSETP.GT.AND P5, PT, R45, 8.50705917302346158658e+37, PT ;  /* 0x7e8000002d00780b */ /* 0x002fcc0003fa4000 */
[----:B------:R-:W1:Y:S01]  /*0a10*/  MUFU.SQRT R50, R50 ;  /* 0x0000003200327308 */ /* 0x000e620000002000 */
[----:B------:R-:W-:Y:S01]  /*0a20*/  FSETP.GEU.AND P4, PT, R45, 1.175494350822287508e-38, PT ;  /* 0x008000002d00780b */ /* 0x000fe20003f8e000 */
[----:B0-----:R-:W-:Y:S01]  /*0a30*/  FADD R52, R57, R52 ;  /* 0x0000003439347221 */ /* 0x001fe20000000000 */
[----:B------:R-:W-:-:S03]  /*0a40*/  FSEL R48, R49, 1, P5 ;  /* 0x3f80000031307808 */ /* 0x000fc60002800000 */
[----:B------:R-:W-:Y:S01]  /*0a50*/  FADD R52, R52, c[0x0][0x178] ;  /* 0x00005e0034347621 */ /* 0x000fe20000000000 */
[----:B--2---:R-:W-:-:S03]  /*0a60*/  FSETP.GT.AND P6, PT, R51, 8.50705917302346158658e+37, PT ;  /* 0x7e8000003300780b */ /* 0x004fc60003fc4000 */
[----:B------:R-:W0:Y:S01]  /*0a70*/  MUFU.SQRT R46, R52 ;  /* 0x00000034002e7308 */ /* 0x000e220000002000 */
[----:B------:R-:W-:Y:S01]  /*0a80*/  @P5 FMUL R45, R45, 0.25 ;  /* 0x3e8000002d2d5820 */ /* 0x000fe20000400000 */
[----:B------:R-:W-:Y:S02]  /*0a90*/  FSETP.GEU.AND P5, PT, R51, 1.175494350822287508e-38, PT ;  /* 0x008000003300780b */ /* 0x000fe40003fae000 */
[----:B------:R-:W-:Y:S01]  /*0aa0*/  @!P4 FMUL R48, R48, 16777216 ;  /* 0x4b8000003030c820 */ /* 0x000fe20000400000 */
[----:B------:R-:W-:Y:S01]  /*0ab0*/  FSEL R54, R49, 1, P6 ;  /* 0x3f80000031367808 */ /* 0x000fe20003000000 */
[----:B------:R-:W-:Y:S01]  /*0ac0*/  @!P4 FMUL R45, R45, 16777216 ;  /* 0x4b8000002d2dc820 */ /* 0x000fe20000400000 */
[----:B-1----:R-:W-:-:S03]  /*0ad0*/  FSETP.GT.AND P4, PT, R50, 8.50705917302346158658e+37, PT ;  /* 0x7e8000003200780b */ /* 0x002fc60003f84000 */
[----:B------:R-:W1:Y:S01]  /*0ae0*/  MUFU.RCP R55, R45 ;  /* 0x0000002d00377308 */ /* 0x000e620000001000 */
[----:B------:R-:W-:Y:S01]  /*0af0*/  @P6 FMUL R51, R51, 0.25 ;  /* 0x3e80000033336820 */ /* 0x000fe20000400000 */
[----:B------:R-:W-:Y:S02]  /*0b00*/  FSETP.GEU.AND P6, PT, R50, 1.175494350822287508e-38, PT ;  /* 0x008000003200780b */ /* 0x000fe40003fce000 */
[----:B------:R-:W-:Y:S01]  /*0b10*/  FSEL R53, R49, 1, P4 ;  /* 0x3f80000031357808 */ /* 0x000fe20002000000 */
[----:B------:R-:W-:Y:S01]  /*0b20*/  @!P5 FMUL R51, R51, 16777216 ;  /* 0x4b8000003333d820 */ /* 0x000fe20000400000 */
[----:B------:R-:W-:Y:S01]  /*0b30*/  @!P5 FMUL R54, R54, 16777216 ;  /* 0x4b8000003636d820 */ /* 0x000fe20000400000 */
[----:B0-----:R-:W-:-:S03]  /*0b40*/  FSETP.GT.AND P5, PT, R46, 8.50705917302346158658e+37, PT ;  /* 0x7e8000002e00780b */ /* 0x001fc60003fa4000 */
[----:B------:R-:W-:Y:S01]  /*0b50*/  @P4 FMUL R50, R50, 0.25 ;  /* 0x3e80000032324820 */ /* 0x000fe20000400000 */
[----:B------:R-:W-:Y:S01]  /*0b60*/  FSETP.GEU.AND P4, PT, R46, 1.175494350822287508e-38, PT ;  /* 0x008000002e00780b */ /* 0x000fe20003f8e000 */
[----:B------:R-:W0:Y:S01]  /*0b70*/  MUFU.RCP R51, R51 ;  /* 0x0000003300337308 */ /* 0x000e220000001000 */
[----:B------:R-:W-:Y:S02]  /*0b80*/  FSEL R47, R49, 1, P5 ;  /* 0x3f800000312f7808 */ /* 0x000fe40002800000 */
[----:B------:R-:W-:Y:S01]  /*0b90*/  @!P6 FMUL R50, R50, 16777216 ;  /* 0x4b8000003232e820 */ /* 0x000fe20000400000 */
[----:B-1----:R-:W-:Y:S01]  /*0ba0*/  FMUL R55, R55, R48 ;  /* 0x0000003037377220 */ /* 0x002fe20000400000 */
[----:B------:R-:W-:-:S03]  /*0bb0*/  @!P6 FMUL R53, R53, 16777216 ;  /* 0x4b8000003535e820 */ /* 0x000fc60000400000 */
[----:B------:R1:W2:Y:S01]  /*0bc0*/  MUFU.RCP R52, R50 ;  /* 0x0000003200347308 */ /* 0x0002a20000001000 */
[----:B------:R-:W-:Y:S01]  /*0bd0*/  @P5 FMUL R46, R46, 0.25 ;  /* 0x3e8000002e2e5820 */ /* 0x000fe20000400000 */
[-C--:B------:R-:W-:Y:S01]  /*0be0*/  FMUL R29, R29, R55.reuse ;  /* 0x000000371d1d7220 */ /* 0x080fe20000400000 */
[-C--:B------:R-:W-:Y:S01]  /*0bf0*/  FMUL R30, R30, R55.reuse ;  /* 0x000000371e1e7220 */ /* 0x080fe20000400000 */
[----:B------:R-:W-:Y:S01]  /*0c00*/  @!P4 FMUL R47, R47, 16777216 ;  /* 0x4b8000002f2fc820 */ /* 0x000fe20000400000 */
[----:B------:R-:W-:Y:S01]  /*0c10*/  @!P4 FMUL R46, R46, 16777216 ;  /* 0x4b8000002e2ec820 */ /* 0x000fe20000400000 */
[-C--:B------:R-:W-:Y:S01]  /*0c20*/  FMUL R31, R31, R55.reuse ;  /* 0x000000371f1f7220 */ /* 0x080fe20000400000 */
[-C--:B------:R-:W-:Y:S01]  /*0c30*/  FMUL R48, R4, R55.reuse ;  /* 0x0000003704307220 */ /* 0x080fe20000400000 */
[----:B0-----:R-:W-:Y:S01]  /*0c40*/  FMUL R45, R51, R54 ;  /* 0x00000036332d7220 */ /* 0x001fe20000400000 */
[-C--:B------:R-:W-:Y:S01]  /*0c50*/  FMUL R6, R6, R55.reuse ;  /* 0x0000003706067220 */ /* 0x080fe20000400000 */
[-C--:B------:R-:W-:Y:S01]  /*0c60*/  FMUL R49, R5, R55.reuse ;  /* 0x0000003705317220 */ /* 0x080fe20000400000 */
[----:B------:R-:W0:Y:S01]  /*0c70*/  MUFU.RCP R46, R46 ;  /* 0x0000002e002e7308 */ /* 0x000e220000001000 */
[-C--:B------:R-:W-:Y:S01]  /*0c80*/  FMUL R33, R33, R55.reuse ;  /* 0x0000003721217220 */ /* 0x080fe20000400000 */
[----:B-1----:R-:W-:Y:S01]  /*0c90*/  FMUL R50, R32, R55 ;  /* 0x0000003720327220 */ /* 0x002fe20000400000 */
[----:B------:R-:W-:Y:S01]  /*0ca0*/  F2FP.PACK_AB R4, R30, R29 ;  /* 0x0000001d1e04723e */ /* 0x000fe200000000ff */
[----:B------:R-:W-:Y:S01]  /*0cb0*/  FMUL R51, R7, R45 ;  /* 0x0000002d07337220 */ /* 0x000fe20000400000 */
[----:B------:R-:W-:Y:S01]  /*0cc0*/  IADD3 R26, P5, R26, c[0x0][0x168], RZ ;  /* 0x00005a001a1a7a10 */ /* 0x000fe20007fbe0ff */
[----:B--2---:R-:W-:Y:S01]  /*0cd0*/  FMUL R53, R52, R53 ;  /* 0x0000003534357220 */ /* 0x004fe20000400000 */
[----:B------:R-:W-:Y:S01]  /*0ce0*/  IADD3 R30, P4, R27, c[0x0][0x168], RZ ;  /* 0x00005a001b1e7a10 */ /* 0x000fe20007f9e0ff */
[----:B------:R-:W-:Y:S01]  /*0cf0*/  FMUL R32, R35, R45 ;  /* 0x0000002d23207220 */ /* 0x000fe20000400000 */
[----:B------:R-:W-:Y:S01]  /*0d00*/  F2FP.PACK_AB R5, R48, R31 ;  /* 0x0000001f3005723e */ /* 0x000fe200000000ff */
[-C--:B------:R-:W-:Y:S01]  /*0d10*/  FMUL R34, R34, R45.reuse ;  /* 0x0000002d22227220 */ /* 0x080fe20000400000 */
[----:B------:R-:W-:Y:S01]  /*0d20*/  IADD3.X R27, R25, c[0x0][0x16c], RZ, P5, !PT ;  /* 0x00005b00191b7a10 */ /* 0x000fe20002ffe4ff */
[-C--:B------:R-:W-:Y:S01]  /*0d30*/  FMUL R9, R9, R45.reuse ;  /* 0x0000002d09097220 */ /* 0x080fe20000400000 */
[----:B------:R-:W-:Y:S01]  /*0d40*/  F2FP.PACK_AB R6, R49, R6 ;  /* 0x000000063106723e */ /* 0x000fe200000000ff */
[----:B------:R-:W-:Y:S01]  /*0d50*/  FMUL R52, R8, R45 ;  /* 0x0000002d08347220 */ /* 0x000fe20000400000 */
[----:B------:R-:W-:Y:S01]  /*0d60*/  F2FP.PACK_AB R7, R50, R33 ;  /* 0x000000213207723e */ /* 0x000fe200000000ff */
[----:B0-----:R-:W-:Y:S01]  /*0d70*/  FMUL R47, R46, R47 ;  /* 0x0000002f2e2f7220 */ /* 0x001fe20000400000 */
[----:B------:R-:W-:Y:S01]  /*0d80*/  IADD3.X R31, R24, c[0x0][0x16c], RZ, P4, !PT ;  /* 0x00005b00181f7a10 */ /* 0x000fe200027fe4ff */
[-C--:B------:R-:W-:Y:S01]  /*0d90*/  FMUL R39, R39, R45.reuse ;  /* 0x0000002d27277220 */ /* 0x080fe20000400000 */
[----:B------:R-:W-:Y:S01]  /*0da0*/  FMUL R36, R36, R45 ;  /* 0x0000002d24247220 */ /* 0x000fe20000400000 */
[----:B------:R-:W-:Y:S01]  /*0db0*/  FMUL R25, R16, R47 ;  /* 0x0000002f10197220 */ /* 0x000fe20000400000 */
[----:B------:R-:W-:Y:S01]  /*0dc0*/  FMUL R35, R10, R45 ;  /* 0x0000002d0a237220 */ /* 0x000fe20000400000 */
[-C--:B------:R-:W-:Y:S01]  /*0dd0*/  FMUL R16, R17, R47.reuse ;  /* 0x0000002f11107220 */ /* 0x080fe20000400000 */
[----:B------:R0:W-:Y:S01]  /*0de0*/  STS [R28.X4], R55 ;  /* 0x000000371c007388 */ /* 0x0001e20000004800 */
[-C--:B------:R-:W-:Y:S01]  /*0df0*/  FMUL R14, R14, R47.reuse ;  /* 0x0000002f0e0e7220 */ /* 0x080fe20000400000 */
[----:B------:R-:W-:Y:S01]  /*0e00*/  FMUL R17, R18, R47 ;  /* 0x0000002f12117220 */ /* 0x000fe20000400000 */
[-C--:B------:R-:W-:Y:S01]  /*0e10*/  FMUL R46, R11, R53.reuse ;  /* 0x000000350b2e7220 */ /* 0x080fe20000400000 */
[-C--:B------:R-:W-:Y:S01]  /*0e20*/  FMUL R41, R41, R53.reuse ;  /* 0x0000003529297220 */ /* 0x080fe20000400000 */
[-C--:B------:R-:W-:Y:S01]  /*0e30*/  FMUL R42, R42, R53.reuse ;  /* 0x000000352a2a7220 */ /* 0x080fe20000400000 */
[-C--:B------:R-:W-:Y:S01]  /*0e40*/  FMUL R44, R44, R53.reuse ;  /* 0x000000352c2c7220 */ /* 0x080fe20000400000 */
[----:B------:R-:W-:Y:S01]  /*0e50*/  FMUL R43, R43, R53 ;  /* 0x000000352b2b7220 */ /* 0x000fe20000400000 */
[----:B------:R1:W-:Y:S01]  /*0e60*/  @!P2 STG.E.128 [R30.64], R4 ;  /* 0x000000041e00a986 */ /* 0x0003e2000c101d04 */
[----:B------:R-:W-:Y:S01]  /*0e70*/  F2FP.PACK_AB R8, R34, R51 ;  /* 0x000000332208723e */ /* 0x000fe200000000ff */
[-C--:B0-----:R-:W-:Y:S01]  /*0e80*/  FMUL R55, R38, R53.reuse ;  /* 0x0000003526377220 */ /* 0x081fe20000400000 */
[-C--:B------:R-:W-:Y:S01]  /*0e90*/  FMUL R38, R37, R53.reuse ;  /* 0x0000003525267220 */ /* 0x080fe20000400000 */
[----:B------:R-:W-:Y:S01]  /*0ea0*/  FMUL R37, R40, R53 ;  /* 0x0000003528257220 */ /* 0x000fe20000400000 */
[----:B------:R-:W-:Y:S01]  /*0eb0*/  F2FP.PACK_AB R9, R52, R9 ;  /* 0x000000093409723e */ /* 0x000fe200000000ff */
[----:B------:R-:W-:Y:S01]  /*0ec0*/  FMUL R12, R12, R47 ;  /* 0x0000002f0c0c7220 */ /* 0x000fe20000400000 */
[----:B------:R-:W-:Y:S01]  /*0ed0*/  F2FP.PACK_AB R10, R32, R39 ;  /* 0x00000027200a723e */ /* 0x000fe200000000ff */
[-C--:B------:R-:W-:Y:S01]  /*0ee0*/  FMUL R13, R13, R47.reuse ;  /* 0x0000002f0d0d7220 */ /* 0x080fe20000400000 */
[----:B------:R-:W-:Y:S01]  /*0ef0*/  F2FP.PACK_AB R11, R35, R36 ;  /* 0x00000024230b723e */ /* 0x000fe200000000ff */
[-C--:B------:R-:W-:Y:S01]  /*0f00*/  FMUL R15, R15, R47.reuse ;  /* 0x0000002f0f0f7220 */ /* 0x080fe20000400000 */
[----:B------:R-:W-:Y:S01]  /*0f10*/  IADD3 R20, P2, R20, c[0x0][0x168], RZ ;  /* 0x00005a0014147a10 */ /* 0x000fe20007f5e0ff */
[----:B------:R-:W-:Y:S01]  /*0f20*/  FMUL R18, R19, R47 ;  /* 0x0000002f13127220 */ /* 0x000fe20000400000 */
[----:B------:R-:W-:Y:S01]  /*0f30*/  F2FP.PACK_AB R14, R17, R14 ;  /* 0x0000000e110e723e */ /* 0x000fe200000000ff */
[----:B------:R-:W-:Y:S01]  /*0f40*/  @!P3 STG.E.128 [R26.64], R8 ;  /* 0x000000081a00b986 */ /* 0x000fe2000c101d04 */
[----:B------:R-:W-:-:S02]  /*0f50*/  LOP3.LUT R17, R21, 0xf, R0, 0xf8, !PT ;  /* 0x0000000f15117812 */ /* 0x000fc400078ef800 */
[----:B------:R-:W-:Y:S01]  /*0f60*/  F2FP.PACK_AB R40, R55, R46 ;  /* 0x0000002e3728723e */ /* 0x000fe200000000ff */
[----:B------:R-:W-:Y:S01]  /*0f70*/  STS [R28.X4+0x10], R45 ;  /* 0x0000102d1c007388 */ /* 0x000fe20000004800 */
[----:B------:R-:W-:Y:S02]  /*0f80*/  F2FP.PACK_AB R41, R38, R41 ;  /* 0x000000292629723e */ /* 0x000fe400000000ff */
[----:B------:R-:W-:Y:S01]  /*0f90*/  F2FP.PACK_AB R42, R37, R42 ;  /* 0x0000002a252a723e */ /* 0x000fe200000000ff */
[----:B------:R-:W-:Y:S01]  /*0fa0*/  STS [R28.X4+0x20], R53 ;  /* 0x000020351c007388 */ /* 0x000fe20000004800 */
[----:B------:R-:W-:Y:S02]  /*0fb0*/  F2FP.PACK_AB R43, R43, R44 ;  /* 0x0000002c2b2b723e */ /* 0x000fe400000000ff */
[----:B------:R-:W-:Y:S01]  /*0fc0*/  IADD3.X R21, R22, c[0x0][0x16c], RZ, P2, !PT ;  /* 0x00005b0016157a10 */ /* 0x000fe200017fe4ff */
[----:B------:R-:W-:Y:S01]  /*0fd0*/  STS [R28.X4+0x30], R47 ;  /* 0x0000302f1c007388 */ /* 0x000fe20000004800 */
[----:B------:R-:W-:-:S02]  /*0fe0*/  LOP3.LUT P2, RZ, R0, 0x30, RZ, 0xc0, !PT ;  /* 0x0000003000ff7812 */ /* 0x000fc4000784c0ff */
[----:B------:R-:W-:Y:S01]  /*0ff0*/  ISETP.LT.U32.AND P3, PT, R17, 0x1180, PT ;  /* 0x000011801100780c */ /* 0x000fe20003f61070 */
[----:B------:R-:W-:Y:S01]  /*1000*/  @!P1 STG.E.128 [R20.64], R40 ;  /* 0x0000002814009986 */ /* 0x000fe2000c101d04 */
[----:B-1----:R-:W-:Y:S02]  /*1010*/  IADD3 R4, P4, R3, c[0x0][0x168], RZ ;  /* 0x00005a0003047a10 */ /* 0x002fe40007f9e0ff */
[----:B------:R-:W-:Y:S02]  /*1020*/  ISETP.LT.U32.AND.EX P1, PT, R2, RZ, !P2, P3 ;  /* 0x000000ff0200720c */ /* 0x000fe40005721130 */
[----:B------:R-:W-:Y:S02]  /*1030*/  F2FP.PACK_AB R12, R25, R12 ;  /* 0x0000000c190c723e */ /* 0x000fe400000000ff */
[----:B------:R-:W-:Y:S02]  /*1040*/  F2FP.PACK_AB R13, R16, R13 ;  /* 0x0000000d100d723e */ /* 0x000fe400000000ff */
[----:B------:R-:W-:-:S02]  /*1050*/  IADD3.X R5, R23, c[0x0][0x16c], RZ, P4, !PT ;  /* 0x00005b0017057a10 */ /* 0x000fc400027fe4ff */
[----:B------:R-:W-:-:S05]  /*1060*/  F2FP.PACK_AB R15, R18, R15 ;  /* 0x0000000f120f723e */ /* 0x000fca00000000ff */
[----:B------:R-:W-:Y:S04]  /*1070*/  @!P0 STG.E.128 [R4.64], R12 ;  /* 0x0000000c04008986 */ /* 0x000fe8000c101d04 */
[----:B------:R-:W-:Y:S06]  /*1080*/  BAR.SYNC 0x0 ;  /* 0x0000000000007b1d */ /* 0x000fec0000000000 */
[----:B------:R-:W-:Y:S05]  /*1090*/  @!P1 EXIT ;  /* 0x000000000000994d */ /* 0x000fea0003800000 */
[----:B------:R-:W-:Y:S02]  /*10a0*/  LOP3.LUT R0, R0, 0xf, RZ, 0xc0, !PT ;  /* 0x0000000f00007812 */ /* 0x000fe400078ec0ff */
[----:B------:R-:W-:-:S03]  /*10b0*/  LEA R4, P0, R17, c[0x0][0x170], 0x2 ;  /* 0x00005c0011047a11 */ /* 0x000fc600078010ff */
[----:B------:R-:W0:Y:S01]  /*10c0*/  LDS R3, [R0.X4] ;  /* 0x0000000000037984 */ /* 0x000e220000004800 */
[----:B------:R-:W-:-:S05]  /*10d0*/  LEA.HI.X R5, R17, c[0x0][0x174], R2, 0x2, P0 ;  /* 0x00005d0011057a11 */ /* 0x000fca00000f1402 */
[----:B0-----:R-:W-:Y:S01]  /*10e0*/  STG.E [R4.64], R3 ;  /* 0x0000000304007986 */ /* 0x001fe2000c101904 */
[----:B------:R-:W-:Y:S05]  /*10f0*/  EXIT ;  /* 0x000000000000794d */ /* 0x000fea0003800000 */
.L_x_0:
[----:B------:R-:W-:-:S00]  /*1100*/  BRA `(.L_x_0) ;  /* 0xfffffff000007947 */ /* 0x000fc0000383ffff */
[----:B------:R-:W-:-:S00]  /*1110*/  NOP ;  /* 0x0000000000007918 */ /* 0x000fc00000000000 */
        /* <DEDUP_REMOVED lines=14> */
.L_x_1:


//--------------------- .nv.global.init           --------------------------
	.section	.nv.global.init,"aw",@progbits
.nv.global.init:
	.type		_$_str,@object
	.size		_$_str,(_$_str_$_2 - _$_str)
_$_str:
        /*0000*/ 	.byte	0x5f, 0x5f, 0x43, 0x55, 0x44, 0x41, 0x5f, 0x46, 0x54, 0x5a, 0x00
	.type		_$_str_$_2,@object
	.size		_$_str_$_2,(.L_1 - _$_str_$_2)
_$_str_$_2:
        /*000b*/ 	.byte	0x5f, 0x5f, 0x43, 0x55, 0x44, 0x41, 0x5f, 0x50, 0x52, 0x45, 0x43, 0x5f, 0x53, 0x51, 0x52, 0x54
        /*001b*/ 	.byte	0x00
.L_1:


//--------------------- .nv.shared.l2norm_fwd_kernel --------------------------
	.section	.nv.shared.l2norm_fwd_kernel,"aw",@nobits
	.align	16
